	.headerflags	@"EF_CUDA_TEXMODE_UNIFIED EF_CUDA_64BIT_ADDRESS EF_CUDA_ACCELERATORS EF_CUDA_SM90 EF_CUDA_VIRTUAL_SM(EF_CUDA_SM90)"
	.elftype	@"ET_EXEC"


//--------------------- .nv.info                  --------------------------
	.section	.nv.info,"",@"SHT_CUDA_INFO"
	.align	4


	//----- nvinfo : EIATTR_REGCOUNT
	.align		4
        /*0000*/ 	.byte	0x04, 0x2f
        /*0002*/ 	.short	(.L_1 - .L_0)
	.align		4
.L_0:
        /*0004*/ 	.word	index@(triton_poi_fused_1)
        /*0008*/ 	.word	0x0000001f


	//----- nvinfo : EIATTR_MIN_STACK_SIZE
	.align		4
.L_1:
        /*000c*/ 	.byte	0x04, 0x12
        /*000e*/ 	.short	(.L_3 - .L_2)
	.align		4
.L_2:
        /*0010*/ 	.word	index@(triton_poi_fused_1)
        /*0014*/ 	.word	0x00000000


	//----- nvinfo : EIATTR_FRAME_SIZE
	.align		4
.L_3:
        /*0018*/ 	.byte	0x04, 0x11
        /*001a*/ 	.short	(.L_5 - .L_4)
	.align		4
.L_4:
        /*001c*/ 	.word	index@(triton_poi_fused_1)
        /*0020*/ 	.word	0x00000000


	//----- nvinfo : EIATTR_MIN_STACK_SIZE
	.align		4
.L_5:
        /*0024*/ 	.byte	0x04, 0x12
        /*0026*/ 	.short	(.L_7 - .L_6)
	.align		4
.L_6:
        /*0028*/ 	.word	index@(triton_poi_fused_1)
        /*002c*/ 	.word	0x00000000
.L_7:


//--------------------- .nv.info.triton_poi_fused_1 --------------------------
	.section	.nv.info.triton_poi_fused_1,"",@"SHT_CUDA_INFO"
	.sectionflags	@""
	.align	4


	//----- nvinfo : EIATTR_CUDA_API_VERSION
	.align		4
        /*0000*/ 	.byte	0x04, 0x37
        /*0002*/ 	.short	(.L_9 - .L_8)
.L_8:
        /*0004*/ 	.word	0x0000007c


	//----- nvinfo : EIATTR_KPARAM_INFO
	.align		4
.L_9:
        /*0008*/ 	.byte	0x04, 0x17
        /*000a*/ 	.short	(.L_11 - .L_10)
.L_10:
        /*000c*/ 	.word	0x00000000
        /*0010*/ 	.short	0x0003
        /*0012*/ 	.short	0x0014
        /*0014*/ 	.byte	0x00, 0xf0, 0x11, 0x00


	//----- nvinfo : EIATTR_KPARAM_INFO
	.align		4
.L_11:
        /*0018*/ 	.byte	0x04, 0x17
        /*001a*/ 	.short	(.L_13 - .L_12)
.L_12:
        /*001c*/ 	.word	0x00000000
        /*0020*/ 	.short	0x0002
        /*0022*/ 	.short	0x0010
        /*0024*/ 	.byte	0x00, 0xf0, 0x11, 0x00


	//----- nvinfo : EIATTR_KPARAM_INFO
	.align		4
.L_13:
        /*0028*/ 	.byte	0x04, 0x17
        /*002a*/ 	.short	(.L_15 - .L_14)
.L_14:
        /*002c*/ 	.word	0x00000000
        /*0030*/ 	.short	0x0001
        /*0032*/ 	.short	0x0008
        /*0034*/ 	.byte	0x00, 0xf4, 0x21, 0x00


	//----- nvinfo : EIATTR_KPARAM_INFO
	.align		4
.L_15:
        /*0038*/ 	.byte	0x04, 0x17
        /*003a*/ 	.short	(.L_17 - .L_16)
.L_16:
        /*003c*/ 	.word	0x00000000
        /*0040*/ 	.short	0x0000
        /*0042*/ 	.short	0x0000
        /*0044*/ 	.byte	0x00, 0xf4, 0x21, 0x00


	//----- nvinfo : EIATTR_SPARSE_MMA_MASK
	.align		4
.L_17:
        /*0048*/ 	.byte	0x03, 0x50
        /*004a*/ 	.short	0x0000


	//----- nvinfo : EIATTR_MAXREG_COUNT
	.align		4
        /*004c*/ 	.byte	0x03, 0x1b
        /*004e*/ 	.short	0x00ff


	//----- nvinfo : EIATTR_EXIT_INSTR_OFFSETS
	.align		4
        /*0050*/ 	.byte	0x04, 0x1c
        /*0052*/ 	.short	(.L_19 - .L_18)


	//   ....[0]....
.L_18:
        /*0054*/ 	.word	0x00000870


	//   ....[1]....
        /*0058*/ 	.word	0x00000900


	//----- nvinfo : EIATTR_REQNTID
	.align		4
.L_19:
        /*005c*/ 	.byte	0x04, 0x10
        /*005e*/ 	.short	(.L_21 - .L_20)
.L_20:
        /*0060*/ 	.word	0x00000080
        /*0064*/ 	.word	0x00000001
        /*0068*/ 	.word	0x00000001


	//----- nvinfo : EIATTR_CBANK_PARAM_SIZE
	.align		4
.L_21:
        /*006c*/ 	.byte	0x03, 0x19
        /*006e*/ 	.short	0x0018


	//----- nvinfo : EIATTR_PARAM_CBANK
	.align		4
        /*0070*/ 	.byte	0x04, 0x0a
        /*0072*/ 	.short	(.L_23 - .L_22)
	.align		4
.L_22:
        /*0074*/ 	.word	index@(.nv.constant0.triton_poi_fused_1)
        /*0078*/ 	.short	0x0210
        /*007a*/ 	.short	0x0018


	//----- nvinfo : EIATTR_SW_WAR
	.align		4
.L_23:
        /*007c*/ 	.byte	0x04, 0x36
        /*007e*/ 	.short	(.L_25 - .L_24)
.L_24:
        /*0080*/ 	.word	0x00000008
.L_25:


//--------------------- .nv.callgraph             --------------------------
	.section	.nv.callgraph,"",@"SHT_CUDA_CALLGRAPH"
	.align	4
	.sectionentsize	8
	.align		4
        /*0000*/ 	.word	0x00000000
	.align		4
        /*0004*/ 	.word	0xffffffff
	.align		4
        /*0008*/ 	.word	0x00000000
	.align		4
        /*000c*/ 	.word	0xfffffffe
	.align		4
        /*0010*/ 	.word	0x00000000
	.align		4
        /*0014*/ 	.word	0xfffffffd
	.align		4
        /*0018*/ 	.word	0x00000000
	.align		4
        /*001c*/ 	.word	0xfffffffc


//--------------------- .text.triton_poi_fused_1  --------------------------
	.section	.text.triton_poi_fused_1,"ax",@progbits
	.sectionflags	@"SHF_BARRIERS=1"
	.align	128
        .global         triton_poi_fused_1
        .type           triton_poi_fused_1,@function
        .size           triton_poi_fused_1,(.L_x_1 - triton_poi_fused_1)
        .other          triton_poi_fused_1,@"STO_CUDA_ENTRY STV_DEFAULT"
triton_poi_fused_1:
.text.triton_poi_fused_1:
[----:B------:R-:W0:Y:S01]  /*0000*/  LDC R1, c[0x0][0x28] ;  /* 0x00000a00ff017b82 */ /* 0x000e220000000800 */
[----:B------:R-:W1:Y:S07]  /*0010*/  S2R R13, SR_CTAID.X ;  /* 0x00000000000d7919 */ /* 0x000e6e0000002500 */
[----:B------:R-:W2:Y:S01]  /*0020*/  LDC.64 R2, c[0x0][0x210] ;  /* 0x00008400ff027b82 */ /* 0x000ea20000000a00 */
[----:B------:R-:W-:Y:S02]  /*0030*/  CS2R R8, SRZ ;  /* 0x0000000000087805 */ /* 0x000fe4000001ff00 */
[----:B------:R-:W-:Y:S01]  /*0040*/  CS2R R10, SRZ ;  /* 0x00000000000a7805 */ /* 0x000fe2000001ff00 */
[----:B------:R-:W3:Y:S01]  /*0050*/  S2R R0, SR_TID.X ;  /* 0x0000000000007919 */ /* 0x000ee20000002100 */
[----:B------:R-:W-:Y:S01]  /*0060*/  ULDC.64 UR6, c[0x0][0x208] ;  /* 0x0000820000067ab9 */ /* 0x000fe20000000a00 */
[----:B------:R-:W4:Y:S01]  /*0070*/  S2R R12, SR_CTAID.Y ;  /* 0x00000000000c7919 */ /* 0x000f220000002600 */
[----:B-1----:R-:W-:-:S02]  /*0080*/  IMAD.SHL.U32 R13, R13, 0x20, RZ ;  /* 0x000000200d0d7824 */ /* 0x002fc400078e00ff */
[----:B---3--:R-:W-:Y:S01]  /*0090*/  IMAD.SHL.U32 R4, R0, 0x4, RZ ;  /* 0x0000000400047824 */ /* 0x008fe200078e00ff */
[----:B------:R-:W-:Y:S01]  /*00a0*/  SHF.R.U32.HI R17, RZ, 0x3, R0 ;  /* 0x00000003ff117819 */ /* 0x000fe20000011600 */
[----:B----4-:R-:W-:-:S03]  /*00b0*/  IMAD.SHL.U32 R12, R12, 0x20, RZ ;  /* 0x000000200c0c7824 */ /* 0x010fc600078e00ff */
[----:B------:R-:W-:Y:S02]  /*00c0*/  LOP3.LUT R5, R13, 0x1c, R4, 0xf8, !PT ;  /* 0x0000001c0d057812 */ /* 0x000fe400078ef804 */
[----:B------:R-:W-:Y:S02]  /*00d0*/  SGXT.U32 R17, R17, 0x4 ;  /* 0x000000041111781a */ /* 0x000fe40000000000 */
[----:B------:R-:W-:Y:S02]  /*00e0*/  ISETP.GE.AND P0, PT, R5, 0x100, PT ;  /* 0x000001000500780c */ /* 0x000fe40003f06270 */
[----:B------:R-:W-:-:S04]  /*00f0*/  LOP3.LUT R4, R12, R17, RZ, 0xfc, !PT ;  /* 0x000000110c047212 */ /* 0x000fc800078efcff */
[C---:B------:R-:W-:Y:S01]  /*0100*/  ISETP.LT.AND P1, PT, R4.reuse, 0x900, !P0 ;  /* 0x000009000400780c */ /* 0x040fe20004721270 */
[----:B------:R-:W-:-:S04]  /*0110*/  IMAD R15, R4, 0x100, R5 ;  /* 0x00000100040f7824 */ /* 0x000fc800078e0205 */
[----:B--2---:R-:W-:-:S08]  /*0120*/  IMAD.WIDE R14, R15, 0x4, R2 ;  /* 0x000000040f0e7825 */ /* 0x004fd000078e0202 */
[----:B------:R-:W2:Y:S01]  /*0130*/  @P1 LDG.E.EL.128 R8, desc[UR6][R14.64] ;  /* 0x000000060e081981 */ /* 0x000ea2000c2e1d00 */
[----:B------:R-:W-:Y:S02]  /*0140*/  LOP3.LUT R4, R12, 0x10, R17, 0xfe, !PT ;  /* 0x000000100c047812 */ /* 0x000fe400078efe11 */
[----:B------:R-:W-:Y:S02]  /*0150*/  CS2R R6, SRZ ;  /* 0x0000000000067805 */ /* 0x000fe4000001ff00 */
[C---:B------:R-:W-:Y:S01]  /*0160*/  ISETP.LT.AND P0, PT, R4.reuse, 0x900, !P0 ;  /* 0x000009000400780c */ /* 0x040fe20004701270 */
[----:B------:R-:W-:-:S04]  /*0170*/  IMAD R5, R4, 0x100, R5 ;  /* 0x0000010004057824 */ /* 0x000fc800078e0205 */
[----:B------:R-:W-:Y:S01]  /*0180*/  IMAD.WIDE R2, R5, 0x4, R2 ;  /* 0x0000000405027825 */ /* 0x000fe200078e0202 */
[----:B------:R-:W-:-:S07]  /*0190*/  CS2R R4, SRZ ;  /* 0x0000000000047805 */ /* 0x000fce000001ff00 */
[----:B------:R1:W3:Y:S01]  /*01a0*/  @P0 LDG.E.EL.128 R4, desc[UR6][R2.64] ;  /* 0x0000000602040981 */ /* 0x0002e2000c2e1d00 */
[----:B------:R-:W4:Y:S01]  /*01b0*/  S2UR UR5, SR_CgaCtaId ;  /* 0x00000000000579c3 */ /* 0x000f220000008800 */
[----:B------:R-:W-:Y:S01]  /*01c0*/  UMOV UR4, 0x400 ;  /* 0x0000040000047882 */ /* 0x000fe20000000000 */
[----:B------:R-:W-:Y:S01]  /*01d0*/  SHF.R.U32.HI R21, RZ, 0x5, R0 ;  /* 0x00000005ff157819 */ /* 0x000fe20000011600 */
[----:B------:R-:W5:Y:S01]  /*01e0*/  S2R R19, SR_TID.X ;  /* 0x0000000000137919 */ /* 0x000f620000002100 */
[----:B------:R-:W-:Y:S02]  /*01f0*/  LOP3.LUT R0, R13, 0x1f, R0, 0xf8, !PT ;  /* 0x0000001f0d007812 */ /* 0x000fe400078ef800 */
[----:B------:R-:W-:Y:S02]  /*0200*/  SGXT.U32 R21, R21, 0x2 ;  /* 0x000000021515781a */ /* 0x000fe40000000000 */
[----:B------:R-:W-:Y:S01]  /*0210*/  ISETP.GE.AND P0, PT, R0, 0x100, PT ;  /* 0x000001000000780c */ /* 0x000fe20003f06270 */
[----:B-1----:R-:W1:Y:S01]  /*0220*/  LDC.64 R2, c[0x0][0x218] ;  /* 0x00008600ff027b82 */ /* 0x002e620000000a00 */
[----:B------:R-:W-:-:S02]  /*0230*/  LOP3.LUT R23, R12, 0x4, R21, 0xfe, !PT ;  /* 0x000000040c177812 */ /* 0x000fc400078efe15 */
[----:B------:R-:W-:Y:S02]  /*0240*/  LOP3.LUT R18, R12, R21, RZ, 0xfc, !PT ;  /* 0x000000150c127212 */ /* 0x000fe400078efcff */
[C---:B------:R-:W-:Y:S01]  /*0250*/  ISETP.LT.AND P6, PT, R23.reuse, 0x900, !P0 ;  /* 0x000009001700780c */ /* 0x040fe200047c1270 */
[----:B------:R-:W-:Y:S01]  /*0260*/  IMAD.HI R24, R23, 0x55555556, RZ ;  /* 0x5555555617187827 */ /* 0x000fe200078e02ff */
[----:B------:R-:W-:Y:S02]  /*0270*/  LOP3.LUT R16, R12, 0xc, R21, 0xfe, !PT ;  /* 0x0000000c0c107812 */ /* 0x000fe400078efe15 */
[----:B------:R-:W-:Y:S02]  /*0280*/  LOP3.LUT R15, R12, 0x10, R21, 0xfe, !PT ;  /* 0x000000100c0f7812 */ /* 0x000fe400078efe15 */
[----:B------:R-:W-:Y:S02]  /*0290*/  LOP3.LUT R13, R12, 0x18, R21, 0xfe, !PT ;  /* 0x000000180c0d7812 */ /* 0x000fe400078efe15 */
[----:B------:R-:W-:Y:S01]  /*02a0*/  ISETP.LT.AND P2, PT, R18, 0x900, !P0 ;  /* 0x000009001200780c */ /* 0x000fe20004741270 */
[----:B----4-:R-:W-:Y:S01]  /*02b0*/  UPRMT UR4, UR5, 0x654, UR4 ;  /* 0x0000065405047896 */ /* 0x010fe20008000004 */
[----:B------:R-:W-:-:S02]  /*02c0*/  ISETP.LT.AND P3, PT, R15, 0x900, !P0 ;  /* 0x000009000f00780c */ /* 0x000fc40004761270 */
[----:B------:R-:W-:Y:S01]  /*02d0*/  ISETP.LT.AND P5, PT, R13, 0x900, !P0 ;  /* 0x000009000d00780c */ /* 0x000fe200047a1270 */
[C---:B0----5:R-:W-:Y:S01]  /*02e0*/  IMAD.SHL.U32 R14, R19.reuse, 0x4, RZ ;  /* 0x00000004130e7824 */ /* 0x061fe200078e00ff */
[----:B------:R-:W-:-:S04]  /*02f0*/  LOP3.LUT R19, R19, 0x7f, RZ, 0xc0, !PT ;  /* 0x0000007f13137812 */ /* 0x000fc800078ec0ff */
[----:B------:R-:W-:Y:S01]  /*0300*/  LOP3.LUT R14, R14, 0x1fc, RZ, 0xc0, !PT ;  /* 0x000001fc0e0e7812 */ /* 0x000fe200078ec0ff */
[----:B------:R-:W-:Y:S01]  /*0310*/  IMAD.IADD R22, R21, 0x1, R19 ;  /* 0x0000000115167824 */ /* 0x000fe200078e0213 */
[C---:B------:R-:W-:Y:S02]  /*0320*/  LOP3.LUT R26, R19.reuse, 0x80, RZ, 0xfc, !PT ;  /* 0x00000080131a7812 */ /* 0x040fe400078efcff */
[----:B------:R-:W-:Y:S01]  /*0330*/  LOP3.LUT R28, R19, 0x100, RZ, 0xfc, !PT ;  /* 0x00000100131c7812 */ /* 0x000fe200078efcff */
[----:B------:R-:W-:Y:S01]  /*0340*/  IMAD.IADD R14, R17, 0x1, R14 ;  /* 0x00000001110e7824 */ /* 0x000fe200078e020e */
[----:B------:R-:W-:Y:S02]  /*0350*/  LOP3.LUT R17, R12, 0x8, R21, 0xfe, !PT ;  /* 0x000000080c117812 */ /* 0x000fe400078efe15 */
[----:B------:R-:W-:Y:S02]  /*0360*/  LOP3.LUT R27, R19, 0x180, RZ, 0xfc, !PT ;  /* 0x00000180131b7812 */ /* 0x000fe400078efcff */
[----:B------:R-:W-:-:S02]  /*0370*/  LEA R20, R14, UR4, 0x2 ;  /* 0x000000040e147c11 */ /* 0x000fc4000f8e10ff */
[----:B------:R-:W-:Y:S02]  /*0380*/  LEA.HI R25, R28, R19, RZ, 0x1b ;  /* 0x000000131c197211 */ /* 0x000fe400078fd8ff */
[----:B------:R-:W-:Y:S02]  /*0390*/  LEA R22, R22, UR4, 0x2 ;  /* 0x0000000416167c11 */ /* 0x000fe4000f8e10ff */
[----:B------:R-:W-:Y:S02]  /*03a0*/  LEA R25, R25, UR4, 0x2 ;  /* 0x0000000419197c11 */ /* 0x000fe4000f8e10ff */
[----:B------:R-:W-:Y:S02]  /*03b0*/  LOP3.LUT R14, R12, 0x14, R21, 0xfe, !PT ;  /* 0x000000140c0e7812 */ /* 0x000fe400078efe15 */
[----:B------:R-:W-:Y:S02]  /*03c0*/  LOP3.LUT R12, R12, 0x1c, R21, 0xfe, !PT ;  /* 0x0000001c0c0c7812 */ /* 0x000fe400078efe15 */
[----:B------:R-:W-:-:S02]  /*03d0*/  ISETP.LT.AND P1, PT, R17, 0x900, !P0 ;  /* 0x000009001100780c */ /* 0x000fc40004721270 */
[----:B------:R-:W-:Y:S01]  /*03e0*/  ISETP.LT.AND P4, PT, R14, 0x900, !P0 ;  /* 0x000009000e00780c */ /* 0x000fe20004781270 */
[----:B--2---:R0:W-:Y:S04]  /*03f0*/  STS [R20], R8 ;  /* 0x0000000814007388 */ /* 0x0041e80000000800 */
[----:B------:R2:W-:Y:S04]  /*0400*/  STS [R20+0x4], R9 ;  /* 0x0000040914007388 */ /* 0x0005e80000000800 */
[----:B------:R4:W-:Y:S01]  /*0410*/  STS [R20+0x8], R10 ;  /* 0x0000080a14007388 */ /* 0x0009e20000000800 */
[----:B0-----:R-:W-:-:S03]  /*0420*/  LEA.HI R8, R24, R24, RZ, 0x1 ;  /* 0x0000001818087211 */ /* 0x001fc600078f08ff */
[----:B------:R0:W-:Y:S01]  /*0430*/  STS [R20+0xc], R11 ;  /* 0x00000c0b14007388 */ /* 0x0001e20000000800 */
[----:B------:R-:W-:Y:S01]  /*0440*/  LEA.HI R24, R26, R19, RZ, 0x1b ;  /* 0x000000131a187211 */ /* 0x000fe200078fd8ff */
[----:B--2---:R-:W-:Y:S01]  /*0450*/  IMAD.HI R9, R18, 0x55555556, RZ ;  /* 0x5555555612097827 */ /* 0x004fe200078e02ff */
[----:B------:R-:W-:Y:S02]  /*0460*/  BAR.SYNC.DEFER_BLOCKING 0x0 ;  /* 0x0000000000007b1d */ /* 0x000fe40000010000 */
[----:B------:R-:W-:Y:S01]  /*0470*/  LEA R24, R24, UR4, 0x2 ;  /* 0x0000000418187c11 */ /* 0x000fe2000f8e10ff */
[----:B------:R-:W-:Y:S01]  /*0480*/  IMAD R23, R8, -0x3, R23 ;  /* 0xfffffffd08177824 */ /* 0x000fe200078e0217 */
[----:B------:R-:W-:Y:S02]  /*0490*/  LEA.HI R9, R9, R9, RZ, 0x1 ;  /* 0x0000000909097211 */ /* 0x000fe400078f08ff */
[----:B----4-:R-:W-:Y:S01]  /*04a0*/  LEA.HI R10, R27, R19, RZ, 0x1b ;  /* 0x000000131b0a7211 */ /* 0x010fe200078fd8ff */
[----:B0-----:R-:W-:-:S03]  /*04b0*/  IMAD.HI R11, R17, 0x55555556, RZ ;  /* 0x55555556110b7827 */ /* 0x001fc600078e02ff */
[----:B------:R-:W-:Y:S01]  /*04c0*/  LEA R10, R10, UR4, 0x2 ;  /* 0x000000040a0a7c11 */ /* 0x000fe2000f8e10ff */
[----:B------:R-:W-:Y:S01]  /*04d0*/  IMAD R23, R8, 0x300, R23 ;  /* 0x0000030008177824 */ /* 0x000fe200078e0217 */
[----:B------:R-:W-:Y:S01]  /*04e0*/  LEA.HI R8, R11, R11, RZ, 0x1 ;  /* 0x0000000b0b087211 */ /* 0x000fe200078f08ff */
[----:B------:R-:W-:-:S04]  /*04f0*/  IMAD R11, R9, -0x3, R18 ;  /* 0xfffffffd090b7824 */ /* 0x000fc800078e0212 */
[----:B------:R-:W-:Y:S02]  /*0500*/  IMAD R19, R8, -0x3, R17 ;  /* 0xfffffffd08137824 */ /* 0x000fe400078e0211 */
[----:B------:R-:W-:Y:S02]  /*0510*/  IMAD R26, R0, 0x3, R11 ;  /* 0x00000003001a7824 */ /* 0x000fe400078e020b */
[----:B------:R-:W-:Y:S02]  /*0520*/  IMAD R19, R8, 0x300, R19 ;  /* 0x0000030008137824 */ /* 0x000fe400078e0213 */
[----:B------:R-:W-:Y:S01]  /*0530*/  IMAD R9, R9, 0x300, R26 ;  /* 0x0000030009097824 */ /* 0x000fe200078e021a */
[----:B------:R-:W0:Y:S03]  /*0540*/  LDS R21, [R22] ;  /* 0x0000000016157984 */ /* 0x000e260000000800 */
[----:B-1----:R-:W-:Y:S01]  /*0550*/  IMAD.WIDE R8, R9, 0x4, R2 ;  /* 0x0000000409087825 */ /* 0x002fe200078e0202 */
[----:B------:R-:W1:Y:S04]  /*0560*/  LDS R18, [R24+0x200] ;  /* 0x0002000018127984 */ /* 0x000e680000000800 */
[----:B------:R-:W2:Y:S04]  /*0570*/  LDS R17, [R25+0x400] ;  /* 0x0004000019117984 */ /* 0x000ea80000000800 */
[----:B------:R-:W4:Y:S01]  /*0580*/  LDS R11, [R10+0x600] ;  /* 0x000600000a0b7984 */ /* 0x000f220000000800 */
[----:B------:R-:W-:Y:S06]  /*0590*/  BAR.SYNC.DEFER_BLOCKING 0x0 ;  /* 0x0000000000007b1d */ /* 0x000fec0000010000 */
[----:B---3--:R3:W-:Y:S04]  /*05a0*/  STS [R20], R4 ;  /* 0x0000000414007388 */ /* 0x0087e80000000800 */
[----:B------:R5:W-:Y:S04]  /*05b0*/  STS [R20+0x4], R5 ;  /* 0x0000040514007388 */ /* 0x000be80000000800 */
[----:B------:R5:W-:Y:S01]  /*05c0*/  STS [R20+0x8], R6 ;  /* 0x0000080614007388 */ /* 0x000be20000000800 */
[----:B---3--:R-:W-:-:S03]  /*05d0*/  IMAD.HI R4, R16, 0x55555556, RZ ;  /* 0x5555555610047827 */ /* 0x008fc600078e02ff */
[----:B------:R3:W-:Y:S01]  /*05e0*/  STS [R20+0xc], R7 ;  /* 0x00000c0714007388 */ /* 0x0007e20000000800 */
[----:B-----5:R-:W-:Y:S01]  /*05f0*/  IMAD.HI R5, R14, 0x55555556, RZ ;  /* 0x555555560e057827 */ /* 0x020fe200078e02ff */
[----:B------:R-:W-:Y:S03]  /*0600*/  BAR.SYNC.DEFER_BLOCKING 0x0 ;  /* 0x0000000000007b1d */ /* 0x000fe60000010000 */
[----:B------:R-:W-:-:S04]  /*0610*/  IMAD.HI R6, R15, 0x55555556, RZ ;  /* 0x555555560f067827 */ /* 0x000fc800078e02ff */
[----:B---3--:R-:W-:Y:S01]  /*0620*/  IMAD.HI R20, R13, 0x55555556, RZ ;  /* 0x555555560d147827 */ /* 0x008fe200078e02ff */
[----:B------:R-:W-:Y:S02]  /*0630*/  LEA.HI R7, R4, R4, RZ, 0x1 ;  /* 0x0000000404077211 */ /* 0x000fe400078f08ff */
[----:B------:R-:W-:-:S05]  /*0640*/  LEA.HI R6, R6, R6, RZ, 0x1 ;  /* 0x0000000606067211 */ /* 0x000fca00078f08ff */
[----:B------:R-:W-:-:S04]  /*0650*/  IMAD R15, R6, -0x3, R15 ;  /* 0xfffffffd060f7824 */ /* 0x000fc800078e020f */
[----:B------:R-:W-:-:S04]  /*0660*/  IMAD R15, R6, 0x300, R15 ;  /* 0x00000300060f7824 */ /* 0x000fc800078e020f */
[----:B------:R-:W-:Y:S01]  /*0670*/  IMAD R15, R0, 0x3, R15 ;  /* 0x00000003000f7824 */ /* 0x000fe200078e020f */
[----:B------:R-:W3:Y:S04]  /*0680*/  LDS R22, [R22] ;  /* 0x0000000016167984 */ /* 0x000ee80000000800 */
[----:B------:R-:W5:Y:S04]  /*0690*/  LDS R24, [R24+0x200] ;  /* 0x0002000018187984 */ /* 0x000f680000000800 */
[----:B------:R-:W3:Y:S04]  /*06a0*/  LDS R25, [R25+0x400] ;  /* 0x0004000019197984 */ /* 0x000ee80000000800 */
[----:B0-----:R0:W-:Y:S01]  /*06b0*/  @P2 STG.E desc[UR6][R8.64], R21 ;  /* 0x0000001508002986 */ /* 0x0011e2000c101906 */
[----:B------:R-:W-:Y:S01]  /*06c0*/  ISETP.LT.AND P2, PT, R16, 0x900, !P0 ;  /* 0x000009001000780c */ /* 0x000fe20004741270 */
[----:B------:R-:W-:Y:S01]  /*06d0*/  IMAD R16, R7, -0x3, R16 ;  /* 0xfffffffd07107824 */ /* 0x000fe200078e0210 */
[----:B------:R-:W-:-:S02]  /*06e0*/  ISETP.LT.AND P0, PT, R12, 0x900, !P0 ;  /* 0x000009000c00780c */ /* 0x000fc40004701270 */
[----:B0-----:R-:W-:Y:S01]  /*06f0*/  LEA.HI R9, R5, R5, RZ, 0x1 ;  /* 0x0000000505097211 */ /* 0x001fe200078f08ff */
[----:B------:R-:W-:Y:S01]  /*0700*/  IMAD R21, R7, 0x300, R16 ;  /* 0x0000030007157824 */ /* 0x000fe200078e0210 */
[----:B------:R-:W-:Y:S01]  /*0710*/  LEA.HI R8, R20, R20, RZ, 0x1 ;  /* 0x0000001414087211 */ /* 0x000fe200078f08ff */
[----:B------:R-:W-:Y:S02]  /*0720*/  IMAD R5, R0, 0x3, R23 ;  /* 0x0000000300057824 */ /* 0x000fe400078e0217 */
[C---:B------:R-:W-:Y:S02]  /*0730*/  IMAD R14, R9.reuse, -0x3, R14 ;  /* 0xfffffffd090e7824 */ /* 0x040fe400078e020e */
[C---:B------:R-:W-:Y:S02]  /*0740*/  IMAD R13, R8.reuse, -0x3, R13 ;  /* 0xfffffffd080d7824 */ /* 0x040fe400078e020d */
[----:B------:R-:W-:Y:S02]  /*0750*/  IMAD R23, R9, 0x300, R14 ;  /* 0x0000030009177824 */ /* 0x000fe400078e020e */
[----:B------:R-:W-:-:S02]  /*0760*/  IMAD R13, R8, 0x300, R13 ;  /* 0x00000300080d7824 */ /* 0x000fc400078e020d */
[C---:B------:R-:W-:Y:S02]  /*0770*/  IMAD R7, R0.reuse, 0x3, R19 ;  /* 0x0000000300077824 */ /* 0x040fe400078e0213 */
[----:B------:R-:W-:Y:S02]  /*0780*/  IMAD R9, R0, 0x3, R21 ;  /* 0x0000000300097824 */ /* 0x000fe400078e0215 */
[----:B------:R-:W-:-:S04]  /*0790*/  IMAD.WIDE R4, R5, 0x4, R2 ;  /* 0x0000000405047825 */ /* 0x000fc800078e0202 */
[C---:B------:R-:W-:Y:S01]  /*07a0*/  IMAD R21, R0.reuse, 0x3, R23 ;  /* 0x0000000300157824 */ /* 0x040fe200078e0217 */
[----:B-1----:R0:W-:Y:S01]  /*07b0*/  @P6 STG.E desc[UR6][R4.64], R18 ;  /* 0x0000001204006986 */ /* 0x0021e2000c101906 */
[----:B------:R-:W-:Y:S02]  /*07c0*/  IMAD R13, R0, 0x3, R13 ;  /* 0x00000003000d7824 */ /* 0x000fe400078e020d */
[----:B------:R-:W-:-:S04]  /*07d0*/  IMAD.WIDE R6, R7, 0x4, R2 ;  /* 0x0000000407067825 */ /* 0x000fc800078e0202 */
[--C-:B------:R-:W-:Y:S01]  /*07e0*/  IMAD.WIDE R8, R9, 0x4, R2.reuse ;  /* 0x0000000409087825 */ /* 0x100fe200078e0202 */
[----:B--2---:R2:W-:Y:S03]  /*07f0*/  @P1 STG.E desc[UR6][R6.64], R17 ;  /* 0x0000001106001986 */ /* 0x0045e6000c101906 */
[--C-:B------:R-:W-:Y:S01]  /*0800*/  IMAD.WIDE R14, R15, 0x4, R2.reuse ;  /* 0x000000040f0e7825 */ /* 0x100fe200078e0202 */
[----:B----4-:R2:W-:Y:S03]  /*0810*/  @P2 STG.E desc[UR6][R8.64], R11 ;  /* 0x0000000b08002986 */ /* 0x0105e6000c101906 */
[--C-:B------:R-:W-:Y:S01]  /*0820*/  IMAD.WIDE R20, R21, 0x4, R2.reuse ;  /* 0x0000000415147825 */ /* 0x100fe200078e0202 */
[----:B---3--:R2:W-:Y:S03]  /*0830*/  @P3 STG.E desc[UR6][R14.64], R22 ;  /* 0x000000160e003986 */ /* 0x0085e6000c101906 */
[----:B0-----:R-:W-:Y:S01]  /*0840*/  IMAD.WIDE R4, R13, 0x4, R2 ;  /* 0x000000040d047825 */ /* 0x001fe200078e0202 */
[----:B-----5:R2:W-:Y:S04]  /*0850*/  @P4 STG.E desc[UR6][R20.64], R24 ;  /* 0x0000001814004986 */ /* 0x0205e8000c101906 */
[----:B------:R2:W-:Y:S01]  /*0860*/  @P5 STG.E desc[UR6][R4.64], R25 ;  /* 0x0000001904005986 */ /* 0x0005e2000c101906 */
[----:B------:R-:W-:Y:S05]  /*0870*/  @!P0 EXIT ;  /* 0x000000000000894d */ /* 0x000fea0003800000 */
[----:B--2---:R-:W0:Y:S01]  /*0880*/  LDS R7, [R10+0x600] ;  /* 0x000600000a077984 */ /* 0x004e220000000800 */
[----:B------:R-:W-:-:S05]  /*0890*/  IMAD.HI R4, R12, 0x55555556, RZ ;  /* 0x555555560c047827 */ /* 0x000fca00078e02ff */
[----:B------:R-:W-:-:S05]  /*08a0*/  LEA.HI R5, R4, R4, RZ, 0x1 ;  /* 0x0000000404057211 */ /* 0x000fca00078f08ff */
[----:B------:R-:W-:-:S04]  /*08b0*/  IMAD R12, R5, -0x3, R12 ;  /* 0xfffffffd050c7824 */ /* 0x000fc800078e020c */
[----:B------:R-:W-:-:S04]  /*08c0*/  IMAD R5, R5, 0x300, R12 ;  /* 0x0000030005057824 */ /* 0x000fc800078e020c */
[----:B------:R-:W-:-:S04]  /*08d0*/  IMAD R5, R0, 0x3, R5 ;  /* 0x0000000300057824 */ /* 0x000fc800078e0205 */
[----:B------:R-:W-:-:S05]  /*08e0*/  IMAD.WIDE R2, R5, 0x4, R2 ;  /* 0x0000000405027825 */ /* 0x000fca00078e0202 */
[----:B0-----:R-:W-:Y:S01]  /*08f0*/  STG.E desc[UR6][R2.64], R7 ;  /* 0x0000000702007986 */ /* 0x001fe2000c101906 */
[----:B------:R-:W-:Y:S05]  /*0900*/  EXIT ;  /* 0x000000000000794d */ /* 0x000fea0003800000 */
.L_x_0:
[----:B------:R-:W-:-:S00]  /*0910*/  BRA `(.L_x_0) ;  /* 0xfffffffc00fc7947 */ /* 0x000fc0000383ffff */
[----:B------:R-:W-:-:S00]  /*0920*/  NOP ;  /* 0x0000000000007918 */ /* 0x000fc00000000000 */
        /* <DEDUP_REMOVED lines=13> */
.L_x_1:


//--------------------- .nv.shared.triton_poi_fused_1 --------------------------
	.section	.nv.shared.triton_poi_fused_1,"aw",@nobits
	.sectionflags	@""
	.align	16
	.zero		1024


//--------------------- .nv.constant0.triton_poi_fused_1 --------------------------
	.section	.nv.constant0.triton_poi_fused_1,"a",@progbits
	.sectionflags	@""
	.align	4
.nv.constant0.triton_poi_fused_1:
	.zero		552
